//
// Generated by NVIDIA NVVM Compiler
//
// Compiler Build ID: CL-36424714
// Cuda compilation tools, release 13.0, V13.0.88
// Based on NVVM 20.0.0
//

.version 9.0
.target sm_100
.address_size 64

	// .globl	_Z6vecAddPKfS0_Pfm

.visible .entry _Z6vecAddPKfS0_Pfm(
	.param .u64 .ptr .align 1 _Z6vecAddPKfS0_Pfm_param_0,
	.param .u64 .ptr .align 1 _Z6vecAddPKfS0_Pfm_param_1,
	.param .u64 .ptr .align 1 _Z6vecAddPKfS0_Pfm_param_2,
	.param .u64 _Z6vecAddPKfS0_Pfm_param_3
)
{
	.reg .pred 	%p<2>;
	.reg .b32 	%r<5>;
	.reg .b32 	%f<4>;
	.reg .b64 	%rd<13>;

	ld.param.u64 	%rd2, [_Z6vecAddPKfS0_Pfm_param_0];
	ld.param.u64 	%rd3, [_Z6vecAddPKfS0_Pfm_param_1];
	ld.param.u64 	%rd4, [_Z6vecAddPKfS0_Pfm_param_2];
	ld.param.u64 	%rd5, [_Z6vecAddPKfS0_Pfm_param_3];
	mov.u32 	%r1, %ctaid.x;
	mov.u32 	%r2, %ntid.x;
	mov.u32 	%r3, %tid.x;
	mad.lo.s32 	%r4, %r1, %r2, %r3;
	cvt.u64.u32 	%rd1, %r4;
	setp.le.u64 	%p1, %rd5, %rd1;
	@%p1 bra 	$L__BB0_2;
	cvta.to.global.u64 	%rd6, %rd2;
	cvta.to.global.u64 	%rd7, %rd3;
	cvta.to.global.u64 	%rd8, %rd4;
	shl.b64 	%rd9, %rd1, 2;
	add.s64 	%rd10, %rd6, %rd9;
	ld.global.f32 	%f1, [%rd10];
	add.s64 	%rd11, %rd7, %rd9;
	ld.global.f32 	%f2, [%rd11];
	add.f32 	%f3, %f1, %f2;
	add.s64 	%rd12, %rd8, %rd9;
	st.global.f32 	[%rd12], %f3;
$L__BB0_2:
	ret;

}


// ===== COMPILED SASS (sm_100) =====

	.target	sm_100

	.elftype	@"ET_EXEC"


//--------------------- .note.nv.tkinfo           --------------------------
	.section	.note.nv.tkinfo,"",@"SHT_NOTE"
	.sectionflags	@"SHF_NOTE_NV_TKINFO"
	.tkinfo
        /*0018*/ 	.word	0x00000002
        /*0030*/ 	.string	""
        /*0030*/ 	.string	"ptxas"
        /*0030*/ 	.string	"Cuda compilation tools, release 13.0, V13.0.88"
        /*0030*/ 	.string	"Build cuda_13.0.r13.0/compiler.36424714_0"
        /*0030*/ 	.string	"-arch sm_100 -m 64 "



//--------------------- .note.nv.cuinfo           --------------------------
	.section	.note.nv.cuinfo,"",@"SHT_NOTE"
	.sectionflags	@"SHF_NOTE_NV_CUINFO"
        /*0018*/ 	.short	0x0002
        /*001a*/ 	.short	0x0064
        /*001c*/ 	.short	0x0082
	.zero		2


//--------------------- .nv.info                  --------------------------
	.section	.nv.info,"",@"SHT_CUDA_INFO"
	.align	4


	//----- nvinfo : EIATTR_REGCOUNT
	.align		4
        /*0000*/ 	.byte	0x04, 0x2f
        /*0002*/ 	.short	(.L_1 - .L_0)
	.align		4
.L_0:
        /*0004*/ 	.word	index@(_Z6vecAddPKfS0_Pfm)
        /*0008*/ 	.word	0x0000000c


	//----- nvinfo : EIATTR_FRAME_SIZE
	.align		4
.L_1:
        /*000c*/ 	.byte	0x04, 0x11
        /*000e*/ 	.short	(.L_3 - .L_2)
	.align		4
.L_2:
        /*0010*/ 	.word	index@(_Z6vecAddPKfS0_Pfm)
        /*0014*/ 	.word	0x00000000


	//----- nvinfo : EIATTR_MIN_STACK_SIZE
	.align		4
.L_3:
        /*0018*/ 	.byte	0x04, 0x12
        /*001a*/ 	.short	(.L_5 - .L_4)
	.align		4
.L_4:
        /*001c*/ 	.word	index@(_Z6vecAddPKfS0_Pfm)
        /*0020*/ 	.word	0x00000000
.L_5:


//--------------------- .nv.compat                --------------------------
	.section	.nv.compat,"",@"SHT_CUDA_COMPAT_INFO"
	.align	4
        /*0000*/ 	.byte	0x02, 0x09, 0x00, 0x00, 0x02, 0x02, 0x01, 0x00, 0x02, 0x05, 0x05, 0x00, 0x03, 0x07, 0x01, 0x01
        /*0010*/ 	.byte	0x02, 0x03, 0x00, 0x00, 0x02, 0x06, 0x01, 0x00, 0x04, 0x0b, 0x08, 0x00, 0x09, 0x00, 0x00, 0x00
        /*0020*/ 	.byte	0x00, 0x00, 0x00, 0x00


//--------------------- .nv.info._Z6vecAddPKfS0_Pfm --------------------------
	.section	.nv.info._Z6vecAddPKfS0_Pfm,"",@"SHT_CUDA_INFO"
	.sectionflags	@""
	.align	4


	//----- nvinfo : EIATTR_CUDA_API_VERSION
	.align		4
        /*0000*/ 	.byte	0x04, 0x37
        /*0002*/ 	.short	(.L_7 - .L_6)
.L_6:
        /*0004*/ 	.word	0x00000082


	//----- nvinfo : EIATTR_KPARAM_INFO
	.align		4
.L_7:
        /*0008*/ 	.byte	0x04, 0x17
        /*000a*/ 	.short	(.L_9 - .L_8)
.L_8:
        /*000c*/ 	.word	0x00000000
        /*0010*/ 	.short	0x0003
        /*0012*/ 	.short	0x0018
        /*0014*/ 	.byte	0x00, 0xf0, 0x21, 0x00


	//----- nvinfo : EIATTR_KPARAM_INFO
	.align		4
.L_9:
        /*0018*/ 	.byte	0x04, 0x17
        /*001a*/ 	.short	(.L_11 - .L_10)
.L_10:
        /*001c*/ 	.word	0x00000000
        /*0020*/ 	.short	0x0002
        /*0022*/ 	.short	0x0010
        /*0024*/ 	.byte	0x00, 0xf5, 0x21, 0x00


	//----- nvinfo : EIATTR_KPARAM_INFO
	.align		4
.L_11:
        /*0028*/ 	.byte	0x04, 0x17
        /*002a*/ 	.short	(.L_13 - .L_12)
.L_12:
        /*002c*/ 	.word	0x00000000
        /*0030*/ 	.short	0x0001
        /*0032*/ 	.short	0x0008
        /*0034*/ 	.byte	0x00, 0xf5, 0x21, 0x00


	//----- nvinfo : EIATTR_KPARAM_INFO
	.align		4
.L_13:
        /*0038*/ 	.byte	0x04, 0x17
        /*003a*/ 	.short	(.L_15 - .L_14)
.L_14:
        /*003c*/ 	.word	0x00000000
        /*0040*/ 	.short	0x0000
        /*0042*/ 	.short	0x0000
        /*0044*/ 	.byte	0x00, 0xf5, 0x21, 0x00


	//----- nvinfo : EIATTR_SPARSE_MMA_MASK
	.align		4
.L_15:
        /*0048*/ 	.byte	0x03, 0x50
        /*004a*/ 	.short	0x0000


	//----- nvinfo : EIATTR_MAXREG_COUNT
	.align		4
        /*004c*/ 	.byte	0x03, 0x1b
        /*004e*/ 	.short	0x00ff


	//----- nvinfo : EIATTR_MERCURY_ISA_VERSION
	.align		4
        /*0050*/ 	.byte	0x03, 0x5f
        /*0052*/ 	.short	0x0101


	//----- nvinfo : EIATTR_VRC_CTA_INIT_COUNT
	.align		4
        /*0054*/ 	.byte	0x02, 0x4a
	.zero		1
	.zero		1


	//----- nvinfo : EIATTR_EXIT_INSTR_OFFSETS
	.align		4
        /*0058*/ 	.byte	0x04, 0x1c
        /*005a*/ 	.short	(.L_17 - .L_16)


	//   ....[0]....
.L_16:
        /*005c*/ 	.word	0x00000080


	//   ....[1]....
        /*0060*/ 	.word	0x00000180


	//----- nvinfo : EIATTR_CBANK_PARAM_SIZE
	.align		4
.L_17:
        /*0064*/ 	.byte	0x03, 0x19
        /*0066*/ 	.short	0x0020


	//----- nvinfo : EIATTR_PARAM_CBANK
	.align		4
        /*0068*/ 	.byte	0x04, 0x0a
        /*006a*/ 	.short	(.L_19 - .L_18)
	.align		4
.L_18:
        /*006c*/ 	.word	index@(.nv.constant0._Z6vecAddPKfS0_Pfm)
        /*0070*/ 	.short	0x0380
        /*0072*/ 	.short	0x0020


	//----- nvinfo : EIATTR_SW_WAR
	.align		4
.L_19:
        /*0074*/ 	.byte	0x04, 0x36
        /*0076*/ 	.short	(.L_21 - .L_20)
.L_20:
        /*0078*/ 	.word	0x00000008
.L_21:


//--------------------- .nv.callgraph             --------------------------
	.section	.nv.callgraph,"",@"SHT_CUDA_CALLGRAPH"
	.align	4
	.sectionentsize	8
	.align		4
        /*0000*/ 	.word	0x00000000
	.align		4
        /*0004*/ 	.word	0xffffffff
	.align		4
        /*0008*/ 	.word	0x00000000
	.align		4
        /*000c*/ 	.word	0xfffffffe
	.align		4
        /*0010*/ 	.word	0x00000000
	.align		4
        /*0014*/ 	.word	0xfffffffd
	.align		4
        /*0018*/ 	.word	0x00000000
	.align		4
        /*001c*/ 	.word	0xfffffffc


//--------------------- .text._Z6vecAddPKfS0_Pfm  --------------------------
	.section	.text._Z6vecAddPKfS0_Pfm,"ax",@progbits
	.align	128
        .global         _Z6vecAddPKfS0_Pfm
        .type           _Z6vecAddPKfS0_Pfm,@function
        .size           _Z6vecAddPKfS0_Pfm,(.L_x_1 - _Z6vecAddPKfS0_Pfm)
        .other          _Z6vecAddPKfS0_Pfm,@"STO_CUDA_ENTRY STV_DEFAULT"
_Z6vecAddPKfS0_Pfm:
.text._Z6vecAddPKfS0_Pfm:
[----:B------:R-:W-:Y:S01]  /*0000*/  LDC R1, c[0x0][0x37c] ;  /* 0x0000df00ff017b82 */ /* 0x000fe20000000800 */
[----:B------:R-:W0:Y:S07]  /*0010*/  S2R R3, SR_TID.X ;  /* 0x0000000000037919 */ /* 0x000e2e0000002100 */
[----:B------:R-:W0:Y:S01]  /*0020*/  S2UR UR4, SR_CTAID.X ;  /* 0x00000000000479c3 */ /* 0x000e220000002500 */
[----:B------:R-:W1:Y:S07]  /*0030*/  LDCU.64 UR6, c[0x0][0x398] ;  /* 0x00007300ff0677ac */ /* 0x000e6e0008000a00 */
[----:B------:R-:W0:Y:S02]  /*0040*/  LDC R0, c[0x0][0x360] ;  /* 0x0000d800ff007b82 */ /* 0x000e240000000800 */
[----:B0-----:R-:W-:-:S05]  /*0050*/  IMAD R0, R0, UR4, R3 ;  /* 0x0000000400007c24 */ /* 0x001fca000f8e0203 */
[----:B-1----:R-:W-:-:S04]  /*0060*/  ISETP.GE.U32.AND P0, PT, R0, UR6, PT ;  /* 0x0000000600007c0c */ /* 0x002fc8000bf06070 */
[----:B------:R-:W-:-:S13]  /*0070*/  ISETP.GE.U32.AND.EX P0, PT, RZ, UR7, PT, P0 ;  /* 0x00000007ff007c0c */ /* 0x000fda000bf06100 */
[----:B------:R-:W-:Y:S05]  /*0080*/  @P0 EXIT ;  /* 0x000000000000094d */ /* 0x000fea0003800000 */
[----:B------:R-:W0:Y:S01]  /*0090*/  LDCU.128 UR8, c[0x0][0x380] ;  /* 0x00007000ff0877ac */ /* 0x000e220008000c00 */
[----:B------:R-:W-:Y:S01]  /*00a0*/  IMAD.SHL.U32 R6, R0, 0x4, RZ ;  /* 0x0000000400067824 */ /* 0x000fe200078e00ff */
[----:B------:R-:W-:Y:S01]  /*00b0*/  SHF.R.U32.HI R0, RZ, 0x1e, R0 ;  /* 0x0000001eff007819 */ /* 0x000fe20000011600 */
[----:B------:R-:W1:Y:S01]  /*00c0*/  LDCU.64 UR4, c[0x0][0x358] ;  /* 0x00006b00ff0477ac */ /* 0x000e620008000a00 */
[----:B------:R-:W2:Y:S02]  /*00d0*/  LDCU.64 UR6, c[0x0][0x390] ;  /* 0x00007200ff0677ac */ /* 0x000ea40008000a00 */
[C---:B0-----:R-:W-:Y:S02]  /*00e0*/  IADD3 R4, P1, PT, R6.reuse, UR10, RZ ;  /* 0x0000000a06047c10 */ /* 0x041fe4000ff3e0ff */
[----:B------:R-:W-:Y:S02]  /*00f0*/  IADD3 R2, P0, PT, R6, UR8, RZ ;  /* 0x0000000806027c10 */ /* 0x000fe4000ff1e0ff */
[----:B------:R-:W-:-:S02]  /*0100*/  IADD3.X R5, PT, PT, R0, UR11, RZ, P1, !PT ;  /* 0x0000000b00057c10 */ /* 0x000fc40008ffe4ff */
[----:B------:R-:W-:-:S04]  /*0110*/  IADD3.X R3, PT, PT, R0, UR9, RZ, P0, !PT ;  /* 0x0000000900037c10 */ /* 0x000fc800087fe4ff */
[----:B-1----:R-:W3:Y:S04]  /*0120*/  LDG.E R5, desc[UR4][R4.64] ;  /* 0x0000000404057981 */ /* 0x002ee8000c1e1900 */
[----:B------:R-:W3:Y:S01]  /*0130*/  LDG.E R2, desc[UR4][R2.64] ;  /* 0x0000000402027981 */ /* 0x000ee2000c1e1900 */
[----:B--2---:R-:W-:-:S04]  /*0140*/  IADD3 R6, P0, PT, R6, UR6, RZ ;  /* 0x0000000606067c10 */ /* 0x004fc8000ff1e0ff */
[----:B------:R-:W-:Y:S01]  /*0150*/  IADD3.X R7, PT, PT, R0, UR7, RZ, P0, !PT ;  /* 0x0000000700077c10 */ /* 0x000fe200087fe4ff */
[----:B---3--:R-:W-:-:S05]  /*0160*/  FADD R9, R2, R5 ;  /* 0x0000000502097221 */ /* 0x008fca0000000000 */
[----:B------:R-:W-:Y:S01]  /*0170*/  STG.E desc[UR4][R6.64], R9 ;  /* 0x0000000906007986 */ /* 0x000fe2000c101904 */
[----:B------:R-:W-:Y:S05]  /*0180*/  EXIT ;  /* 0x000000000000794d */ /* 0x000fea0003800000 */
.L_x_0:
[----:B------:R-:W-:-:S00]  /*0190*/  BRA `(.L_x_0) ;  /* 0xfffffffc00fc7947 */ /* 0x000fc0000383ffff */
[----:B------:R-:W-:-:S00]  /*01a0*/  NOP ;  /* 0x0000000000007918 */ /* 0x000fc00000000000 */
        /* <DEDUP_REMOVED lines=13> */
.L_x_1:


//--------------------- .nv.shared.reserved.0     --------------------------
	.section	.nv.shared.reserved.0,"aw",@nobits
	.weak		__nv_reservedSMEM_offset_0_alias
	.size		__nv_reservedSMEM_offset_0_alias, 0, 64
	.other		__nv_reservedSMEM_offset_0_alias,@"STO_CUDA_RESERVED_SHARED STV_DEFAULT"
__nv_reservedSMEM_offset_0_alias:
	.zero		0
	.zero		64


//--------------------- .nv.constant0._Z6vecAddPKfS0_Pfm --------------------------
	.section	.nv.constant0._Z6vecAddPKfS0_Pfm,"a",@progbits
	.sectionflags	@""
	.align	4
.nv.constant0._Z6vecAddPKfS0_Pfm:
	.zero		928


//--------------------- SYMBOLS --------------------------

	.type		.nv.reservedSmem.offset0,@object
	.size		.nv.reservedSmem.offset0,0x4
